//
// Generated by NVIDIA NVVM Compiler
//
// Compiler Build ID: CL-36424714
// Cuda compilation tools, release 13.0, V13.0.88
// Based on NVVM 20.0.0
//

.version 9.0
.target sm_100
.address_size 64

	// .globl	_Z9TransposePfS_

.visible .entry _Z9TransposePfS_(
	.param .u64 .ptr .align 1 _Z9TransposePfS__param_0,
	.param .u64 .ptr .align 1 _Z9TransposePfS__param_1
)
{


	ret;

}


// ===== COMPILED SASS (sm_100) =====

	.target	sm_100

	.elftype	@"ET_EXEC"


//--------------------- .note.nv.tkinfo           --------------------------
	.section	.note.nv.tkinfo,"",@"SHT_NOTE"
	.sectionflags	@"SHF_NOTE_NV_TKINFO"
	.tkinfo
        /*0018*/ 	.word	0x00000002
        /*0030*/ 	.string	""
        /*0030*/ 	.string	"ptxas"
        /*0030*/ 	.string	"Cuda compilation tools, release 13.0, V13.0.88"
        /*0030*/ 	.string	"Build cuda_13.0.r13.0/compiler.36424714_0"
        /*0030*/ 	.string	"-arch sm_100 -m 64 "



//--------------------- .note.nv.cuinfo           --------------------------
	.section	.note.nv.cuinfo,"",@"SHT_NOTE"
	.sectionflags	@"SHF_NOTE_NV_CUINFO"
        /*0018*/ 	.short	0x0002
        /*001a*/ 	.short	0x0064
        /*001c*/ 	.short	0x0082
	.zero		2


//--------------------- .nv.info                  --------------------------
	.section	.nv.info,"",@"SHT_CUDA_INFO"
	.align	4


	//----- nvinfo : EIATTR_REGCOUNT
	.align		4
        /*0000*/ 	.byte	0x04, 0x2f
        /*0002*/ 	.short	(.L_1 - .L_0)
	.align		4
.L_0:
        /*0004*/ 	.word	index@(_Z9TransposePfS_)
        /*0008*/ 	.word	0x00000004


	//----- nvinfo : EIATTR_FRAME_SIZE
	.align		4
.L_1:
        /*000c*/ 	.byte	0x04, 0x11
        /*000e*/ 	.short	(.L_3 - .L_2)
	.align		4
.L_2:
        /*0010*/ 	.word	index@(_Z9TransposePfS_)
        /*0014*/ 	.word	0x00000000


	//----- nvinfo : EIATTR_MIN_STACK_SIZE
	.align		4
.L_3:
        /*0018*/ 	.byte	0x04, 0x12
        /*001a*/ 	.short	(.L_5 - .L_4)
	.align		4
.L_4:
        /*001c*/ 	.word	index@(_Z9TransposePfS_)
        /*0020*/ 	.word	0x00000000
.L_5:


//--------------------- .nv.compat                --------------------------
	.section	.nv.compat,"",@"SHT_CUDA_COMPAT_INFO"
	.align	4
        /*0000*/ 	.byte	0x02, 0x09, 0x00, 0x00, 0x02, 0x02, 0x01, 0x00, 0x02, 0x05, 0x05, 0x00, 0x03, 0x07, 0x01, 0x01
        /*0010*/ 	.byte	0x02, 0x03, 0x00, 0x00, 0x02, 0x06, 0x01, 0x00, 0x04, 0x0b, 0x08, 0x00, 0x09, 0x00, 0x00, 0x00
        /*0020*/ 	.byte	0x00, 0x00, 0x00, 0x00


//--------------------- .nv.info._Z9TransposePfS_ --------------------------
	.section	.nv.info._Z9TransposePfS_,"",@"SHT_CUDA_INFO"
	.sectionflags	@""
	.align	4


	//----- nvinfo : EIATTR_CUDA_API_VERSION
	.align		4
        /*0000*/ 	.byte	0x04, 0x37
        /*0002*/ 	.short	(.L_7 - .L_6)
.L_6:
        /*0004*/ 	.word	0x00000082


	//----- nvinfo : EIATTR_KPARAM_INFO
	.align		4
.L_7:
        /*0008*/ 	.byte	0x04, 0x17
        /*000a*/ 	.short	(.L_9 - .L_8)
.L_8:
        /*000c*/ 	.word	0x00000000
        /*0010*/ 	.short	0x0001
        /*0012*/ 	.short	0x0008
        /*0014*/ 	.byte	0x00, 0xf5, 0x21, 0x00


	//----- nvinfo : EIATTR_KPARAM_INFO
	.align		4
.L_9:
        /*0018*/ 	.byte	0x04, 0x17
        /*001a*/ 	.short	(.L_11 - .L_10)
.L_10:
        /*001c*/ 	.word	0x00000000
        /*0020*/ 	.short	0x0000
        /*0022*/ 	.short	0x0000
        /*0024*/ 	.byte	0x00, 0xf5, 0x21, 0x00


	//----- nvinfo : EIATTR_SPARSE_MMA_MASK
	.align		4
.L_11:
        /*0028*/ 	.byte	0x03, 0x50
        /*002a*/ 	.short	0x0000


	//----- nvinfo : EIATTR_MAXREG_COUNT
	.align		4
        /*002c*/ 	.byte	0x03, 0x1b
        /*002e*/ 	.short	0x00ff


	//----- nvinfo : EIATTR_MERCURY_ISA_VERSION
	.align		4
        /*0030*/ 	.byte	0x03, 0x5f
        /*0032*/ 	.short	0x0101


	//----- nvinfo : EIATTR_VRC_CTA_INIT_COUNT
	.align		4
        /*0034*/ 	.byte	0x02, 0x4a
	.zero		1
	.zero		1


	//----- nvinfo : EIATTR_EXIT_INSTR_OFFSETS
	.align		4
        /*0038*/ 	.byte	0x04, 0x1c
        /*003a*/ 	.short	(.L_13 - .L_12)


	//   ....[0]....
.L_12:
        /*003c*/ 	.word	0x00000010


	//----- nvinfo : EIATTR_CBANK_PARAM_SIZE
	.align		4
.L_13:
        /*0040*/ 	.byte	0x03, 0x19
        /*0042*/ 	.short	0x0010


	//----- nvinfo : EIATTR_PARAM_CBANK
	.align		4
        /*0044*/ 	.byte	0x04, 0x0a
        /*0046*/ 	.short	(.L_15 - .L_14)
	.align		4
.L_14:
        /*0048*/ 	.word	index@(.nv.constant0._Z9TransposePfS_)
        /*004c*/ 	.short	0x0380
        /*004e*/ 	.short	0x0010


	//----- nvinfo : EIATTR_SW_WAR
	.align		4
.L_15:
        /*0050*/ 	.byte	0x04, 0x36
        /*0052*/ 	.short	(.L_17 - .L_16)
.L_16:
        /*0054*/ 	.word	0x00000008
.L_17:


//--------------------- .nv.callgraph             --------------------------
	.section	.nv.callgraph,"",@"SHT_CUDA_CALLGRAPH"
	.align	4
	.sectionentsize	8
	.align		4
        /*0000*/ 	.word	0x00000000
	.align		4
        /*0004*/ 	.word	0xffffffff
	.align		4
        /*0008*/ 	.word	0x00000000
	.align		4
        /*000c*/ 	.word	0xfffffffe
	.align		4
        /*0010*/ 	.word	0x00000000
	.align		4
        /*0014*/ 	.word	0xfffffffd
	.align		4
        /*0018*/ 	.word	0x00000000
	.align		4
        /*001c*/ 	.word	0xfffffffc


//--------------------- .text._Z9TransposePfS_    --------------------------
	.section	.text._Z9TransposePfS_,"ax",@progbits
	.align	128
        .global         _Z9TransposePfS_
        .type           _Z9TransposePfS_,@function
        .size           _Z9TransposePfS_,(.L_x_1 - _Z9TransposePfS_)
        .other          _Z9TransposePfS_,@"STO_CUDA_ENTRY STV_DEFAULT"
_Z9TransposePfS_:
.text._Z9TransposePfS_:
[----:B------:R-:W-:Y:S01]  /*0000*/  LDC R1, c[0x0][0x37c] ;  /* 0x0000df00ff017b82 */ /* 0x000fe20000000800 */
[----:B------:R-:W-:Y:S05]  /*0010*/  EXIT ;  /* 0x000000000000794d */ /* 0x000fea0003800000 */
.L_x_0:
[----:B------:R-:W-:-:S00]  /*0020*/  BRA `(.L_x_0) ;  /* 0xfffffffc00fc7947 */ /* 0x000fc0000383ffff */
[----:B------:R-:W-:-:S00]  /*0030*/  NOP ;  /* 0x0000000000007918 */ /* 0x000fc00000000000 */
        /* <DEDUP_REMOVED lines=12> */
.L_x_1:


//--------------------- .nv.shared.reserved.0     --------------------------
	.section	.nv.shared.reserved.0,"aw",@nobits
	.weak		__nv_reservedSMEM_offset_0_alias
	.size		__nv_reservedSMEM_offset_0_alias, 0, 64
	.other		__nv_reservedSMEM_offset_0_alias,@"STO_CUDA_RESERVED_SHARED STV_DEFAULT"
__nv_reservedSMEM_offset_0_alias:
	.zero		0
	.zero		64


//--------------------- .nv.constant0._Z9TransposePfS_ --------------------------
	.section	.nv.constant0._Z9TransposePfS_,"a",@progbits
	.sectionflags	@""
	.align	4
.nv.constant0._Z9TransposePfS_:
	.zero		912


//--------------------- SYMBOLS --------------------------

	.type		.nv.reservedSmem.offset0,@object
	.size		.nv.reservedSmem.offset0,0x4
